//
// Generated by NVIDIA NVVM Compiler
//
// Compiler Build ID: CL-36424714
// Cuda compilation tools, release 13.0, V13.0.88
// Based on NVVM 20.0.0
//

.version 9.0
.target sm_100
.address_size 64

	// .globl	test_correct_32x8x16
// _ZZ20test_correct_32x8x16E8shared_a has been demoted
// _ZZ20test_correct_32x8x16E8shared_b has been demoted
// _ZZ20test_correct_32x8x16E8shared_c has been demoted

.visible .entry test_correct_32x8x16()
{
	.reg .b32 	%r<21>;
	.reg .b32 	%f<10>;
	// demoted variable
	.shared .align 2 .b8 _ZZ20test_correct_32x8x16E8shared_a[1024];
	// demoted variable
	.shared .align 2 .b8 _ZZ20test_correct_32x8x16E8shared_b[512];
	// demoted variable
	.shared .align 4 .b8 _ZZ20test_correct_32x8x16E8shared_c[2048];
	mov.u32 	%r1, _ZZ20test_correct_32x8x16E8shared_a;
	mov.b32 	%r2, 16;
	wmma.load.a.sync.aligned.row.m32n8k16.shared.f16 	{%r3, %r4, %r5, %r6, %r7, %r8, %r9, %r10}, [%r1], %r2;
	mov.u32 	%r11, _ZZ20test_correct_32x8x16E8shared_b;
	wmma.load.b.sync.aligned.col.m32n8k16.shared.f16 	{%r12, %r13, %r14, %r15, %r16, %r17, %r18, %r19}, [%r11], %r2;
	mov.f32 	%f1, 0f00000000;
	wmma.mma.sync.aligned.row.col.m32n8k16.f32.f32 {%f2, %f3, %f4, %f5, %f6, %f7, %f8, %f9}, {%r3, %r4, %r5, %r6, %r7, %r8, %r9, %r10}, {%r12, %r13, %r14, %r15, %r16, %r17, %r18, %r19}, {%f1, %f1, %f1, %f1, %f1, %f1, %f1, %f1};
	mov.u32 	%r20, _ZZ20test_correct_32x8x16E8shared_c;
	wmma.store.d.sync.aligned.row.m32n8k16.shared.f32 	[%r20], {%f2, %f3, %f4, %f5, %f6, %f7, %f8, %f9}, %r2;
	ret;

}


// ===== COMPILED SASS (sm_100) =====

	.target	sm_100

	.elftype	@"ET_EXEC"


//--------------------- .note.nv.tkinfo           --------------------------
	.section	.note.nv.tkinfo,"",@"SHT_NOTE"
	.sectionflags	@"SHF_NOTE_NV_TKINFO"
	.tkinfo
        /*0018*/ 	.word	0x00000002
        /*0030*/ 	.string	""
        /*0030*/ 	.string	"ptxas"
        /*0030*/ 	.string	"Cuda compilation tools, release 13.0, V13.0.88"
        /*0030*/ 	.string	"Build cuda_13.0.r13.0/compiler.36424714_0"
        /*0030*/ 	.string	"-arch sm_100 -m 64 "



//--------------------- .note.nv.cuinfo           --------------------------
	.section	.note.nv.cuinfo,"",@"SHT_NOTE"
	.sectionflags	@"SHF_NOTE_NV_CUINFO"
        /*0018*/ 	.short	0x0002
        /*001a*/ 	.short	0x0064
        /*001c*/ 	.short	0x0082
	.zero		2


//--------------------- .nv.info                  --------------------------
	.section	.nv.info,"",@"SHT_CUDA_INFO"
	.align	4


	//----- nvinfo : EIATTR_REGCOUNT
	.align		4
        /*0000*/ 	.byte	0x04, 0x2f
        /*0002*/ 	.short	(.L_1 - .L_0)
	.align		4
.L_0:
        /*0004*/ 	.word	index@(test_correct_32x8x16)
        /*0008*/ 	.word	0x00000010


	//----- nvinfo : EIATTR_FRAME_SIZE
	.align		4
.L_1:
        /*000c*/ 	.byte	0x04, 0x11
        /*000e*/ 	.short	(.L_3 - .L_2)
	.align		4
.L_2:
        /*0010*/ 	.word	index@(test_correct_32x8x16)
        /*0014*/ 	.word	0x00000000


	//----- nvinfo : EIATTR_MIN_STACK_SIZE
	.align		4
.L_3:
        /*0018*/ 	.byte	0x04, 0x12
        /*001a*/ 	.short	(.L_5 - .L_4)
	.align		4
.L_4:
        /*001c*/ 	.word	index@(test_correct_32x8x16)
        /*0020*/ 	.word	0x00000000
.L_5:


//--------------------- .nv.compat                --------------------------
	.section	.nv.compat,"",@"SHT_CUDA_COMPAT_INFO"
	.align	4
        /*0000*/ 	.byte	0x02, 0x09, 0x00, 0x00, 0x02, 0x02, 0x01, 0x00, 0x02, 0x05, 0x05, 0x00, 0x03, 0x07, 0x01, 0x01
        /*0010*/ 	.byte	0x02, 0x03, 0x00, 0x00, 0x02, 0x06, 0x01, 0x00, 0x04, 0x0b, 0x08, 0x00, 0x09, 0x00, 0x00, 0x00
        /*0020*/ 	.byte	0x00, 0x00, 0x00, 0x00


//--------------------- .nv.info.test_correct_32x8x16 --------------------------
	.section	.nv.info.test_correct_32x8x16,"",@"SHT_CUDA_INFO"
	.sectionflags	@""
	.align	4


	//----- nvinfo : EIATTR_CUDA_API_VERSION
	.align		4
        /*0000*/ 	.byte	0x04, 0x37
        /*0002*/ 	.short	(.L_7 - .L_6)
.L_6:
        /*0004*/ 	.word	0x00000082


	//----- nvinfo : EIATTR_SPARSE_MMA_MASK
	.align		4
.L_7:
        /*0008*/ 	.byte	0x03, 0x50
        /*000a*/ 	.short	0x0000


	//----- nvinfo : EIATTR_WMMA_USED
	.align		4
        /*000c*/ 	.byte	0x01, 0x2b
	.zero		2


	//----- nvinfo : EIATTR_MAXREG_COUNT
	.align		4
        /*0010*/ 	.byte	0x03, 0x1b
        /*0012*/ 	.short	0x00ff


	//----- nvinfo : EIATTR_MERCURY_ISA_VERSION
	.align		4
        /*0014*/ 	.byte	0x03, 0x5f
        /*0016*/ 	.short	0x0101


	//----- nvinfo : EIATTR_VRC_CTA_INIT_COUNT
	.align		4
        /*0018*/ 	.byte	0x02, 0x4a
	.zero		1
	.zero		1


	//----- nvinfo : EIATTR_EXIT_INSTR_OFFSETS
	.align		4
        /*001c*/ 	.byte	0x04, 0x1c
        /*001e*/ 	.short	(.L_9 - .L_8)


	//   ....[0]....
.L_8:
        /*0020*/ 	.word	0x00000250


	//----- nvinfo : EIATTR_SW_WAR
	.align		4
.L_9:
        /*0024*/ 	.byte	0x04, 0x36
        /*0026*/ 	.short	(.L_11 - .L_10)
.L_10:
        /*0028*/ 	.word	0x00000008
.L_11:


//--------------------- .nv.callgraph             --------------------------
	.section	.nv.callgraph,"",@"SHT_CUDA_CALLGRAPH"
	.align	4
	.sectionentsize	8
	.align		4
        /*0000*/ 	.word	0x00000000
	.align		4
        /*0004*/ 	.word	0xffffffff
	.align		4
        /*0008*/ 	.word	0x00000000
	.align		4
        /*000c*/ 	.word	0xfffffffe
	.align		4
        /*0010*/ 	.word	0x00000000
	.align		4
        /*0014*/ 	.word	0xfffffffd
	.align		4
        /*0018*/ 	.word	0x00000000
	.align		4
        /*001c*/ 	.word	0xfffffffc


//--------------------- .text.test_correct_32x8x16 --------------------------
	.section	.text.test_correct_32x8x16,"ax",@progbits
	.align	128
        .global         test_correct_32x8x16
        .type           test_correct_32x8x16,@function
        .size           test_correct_32x8x16,(.L_x_1 - test_correct_32x8x16)
        .other          test_correct_32x8x16,@"STO_CUDA_ENTRY STV_DEFAULT"
test_correct_32x8x16:
.text.test_correct_32x8x16:
[----:B------:R-:W-:Y:S01]  /*0000*/  LDC R1, c[0x0][0x37c] ;  /* 0x0000df00ff017b82 */ /* 0x000fe20000000800 */
[----:B------:R-:W0:Y:S07]  /*0010*/  S2R R0, SR_LANEID ;  /* 0x0000000000007919 */ /* 0x000e2e0000000000 */
[----:B------:R-:W1:Y:S01]  /*0020*/  S2UR UR6, SR_CgaCtaId ;  /* 0x00000000000679c3 */ /* 0x000e620000008800 */
[----:B------:R-:W-:Y:S02]  /*0030*/  UMOV UR4, 0x400 ;  /* 0x0000040000047882 */ /* 0x000fe40000000000 */
[----:B------:R-:W-:-:S02]  /*0040*/  UIADD3 UR5, UPT, UPT, UR4, 0x400, URZ ;  /* 0x0000040004057890 */ /* 0x000fc4000fffe0ff */
[----:B-1----:R-:W-:Y:S02]  /*0050*/  ULEA UR7, UR6, UR4, 0x18 ;  /* 0x0000000406077291 */ /* 0x002fe4000f8ec0ff */
[----:B------:R-:W-:Y:S02]  /*0060*/  ULEA UR5, UR6, UR5, 0x18 ;  /* 0x0000000506057291 */ /* 0x000fe4000f8ec0ff */
[----:B------:R-:W-:Y:S01]  /*0070*/  UIADD3 UR4, UPT, UPT, UR4, 0x600, URZ ;  /* 0x0000060004047890 */ /* 0x000fe2000fffe0ff */
[----:B0-----:R-:W-:-:S03]  /*0080*/  SHF.R.U32.HI R2, RZ, 0x3, R0 ;  /* 0x00000003ff027819 */ /* 0x001fc60000011600 */
[----:B------:R-:W-:Y:S01]  /*0090*/  ULEA UR4, UR6, UR4, 0x18 ;  /* 0x0000000406047291 */ /* 0x000fe2000f8ec0ff */
[C---:B------:R-:W-:Y:S02]  /*00a0*/  LOP3.LUT R4, R0.reuse, 0xf, RZ, 0xc0, !PT ;  /* 0x0000000f00047812 */ /* 0x040fe400078ec0ff */
[----:B------:R-:W-:Y:S01]  /*00b0*/  LOP3.LUT R3, R0, 0x7, RZ, 0xc0, !PT ;  /* 0x0000000700037812 */ /* 0x000fe200078ec0ff */
[----:B------:R-:W-:Y:S01]  /*00c0*/  IMAD.SHL.U32 R2, R2, 0x8, RZ ;  /* 0x0000000802027824 */ /* 0x000fe200078e00ff */
[----:B------:R-:W-:Y:S02]  /*00d0*/  SHF.R.U32.HI R5, RZ, 0x3, R4 ;  /* 0x00000003ff057819 */ /* 0x000fe40000011604 */
[----:B------:R-:W-:Y:S02]  /*00e0*/  LOP3.LUT R4, R4, 0x7, RZ, 0xc0, !PT ;  /* 0x0000000704047812 */ /* 0x000fe400078ec0ff */
[----:B------:R-:W-:Y:S01]  /*00f0*/  LOP3.LUT R3, R2, 0x8, R3, 0xe2, !PT ;  /* 0x0000000802037812 */ /* 0x000fe200078ee203 */
[----:B------:R-:W-:Y:S01]  /*0100*/  IMAD.SHL.U32 R5, R5, 0x8, RZ ;  /* 0x0000000805057824 */ /* 0x000fe200078e00ff */
[----:B------:R-:W-:-:S04]  /*0110*/  SHF.R.U32.HI R2, RZ, 0x4, R0 ;  /* 0x00000004ff027819 */ /* 0x000fc80000011600 */
[----:B------:R-:W-:Y:S01]  /*0120*/  LOP3.LUT R5, R5, 0x8, RZ, 0xe2, !PT ;  /* 0x0000000805057812 */ /* 0x000fe200078ee2ff */
[----:B------:R-:W-:-:S04]  /*0130*/  IMAD.SHL.U32 R2, R2, 0x8, RZ ;  /* 0x0000000802027824 */ /* 0x000fc800078e00ff */
[----:B------:R-:W-:Y:S02]  /*0140*/  IMAD R2, R3, 0x10, R2 ;  /* 0x0000001003027824 */ /* 0x000fe400078e0202 */
[----:B------:R-:W-:-:S03]  /*0150*/  IMAD R4, R4, 0x10, R5 ;  /* 0x0000001004047824 */ /* 0x000fc600078e0205 */
[----:B------:R-:W-:Y:S02]  /*0160*/  LEA R13, R2, UR7, 0x1 ;  /* 0x00000007020d7c11 */ /* 0x000fe4000f8e08ff */
[----:B------:R-:W-:-:S03]  /*0170*/  LEA R12, R4, UR5, 0x1 ;  /* 0x00000005040c7c11 */ /* 0x000fc6000f8e08ff */
[----:B------:R-:W-:Y:S04]  /*0180*/  LDSM.16.M88.4 R4, [R13] ;  /* 0x000000000d04783b */ /* 0x000fe80000000200 */
[----:B------:R-:W0:Y:S04]  /*0190*/  LDSM.16.M88.2 R2, [R12] ;  /* 0x000000000c02783b */ /* 0x000e280000000100 */
[----:B------:R-:W1:Y:S01]  /*01a0*/  LDSM.16.M88.4 R8, [R13+0x200] ;  /* 0x000200000d08783b */ /* 0x000e620000000200 */
[-C--:B0-----:R-:W-:Y:S08]  /*01b0*/  HMMA.16816.F32 R4, R4, R2.reuse, RZ ;  /* 0x000000020404723c */ /* 0x081ff000000018ff */
[----:B-1----:R-:W-:Y:S01]  /*01c0*/  HMMA.16816.F32 R8, R8, R2, RZ ;  /* 0x000000020808723c */ /* 0x002fe200000018ff */
[----:B------:R-:W-:-:S02]  /*01d0*/  SHF.R.U32.HI R2, RZ, 0x2, R0 ;  /* 0x00000002ff027819 */ /* 0x000fc40000011600 */
[----:B------:R-:W-:-:S05]  /*01e0*/  LOP3.LUT R3, R0, 0x3, RZ, 0xc0, !PT ;  /* 0x0000000300037812 */ /* 0x000fca00078ec0ff */
[----:B------:R-:W-:-:S05]  /*01f0*/  IMAD R2, R2, 0x8, R3 ;  /* 0x0000000802027824 */ /* 0x000fca00078e0203 */
[----:B------:R-:W-:-:S05]  /*0200*/  LEA R2, R2, UR4, 0x3 ;  /* 0x0000000402027c11 */ /* 0x000fca000f8e18ff */
[----:B------:R-:W-:Y:S04]  /*0210*/  STS.64 [R2], R4 ;  /* 0x0000000402007388 */ /* 0x000fe80000000a00 */
[----:B------:R-:W-:Y:S04]  /*0220*/  STS.64 [R2+0x200], R6 ;  /* 0x0002000602007388 */ /* 0x000fe80000000a00 */
[----:B------:R-:W-:Y:S04]  /*0230*/  STS.64 [R2+0x400], R8 ;  /* 0x0004000802007388 */ /* 0x000fe80000000a00 */
[----:B------:R-:W-:Y:S01]  /*0240*/  STS.64 [R2+0x600], R10 ;  /* 0x0006000a02007388 */ /* 0x000fe20000000a00 */
[----:B------:R-:W-:Y:S05]  /*0250*/  EXIT ;  /* 0x000000000000794d */ /* 0x000fea0003800000 */
.L_x_0:
[----:B------:R-:W-:-:S00]  /*0260*/  BRA `(.L_x_0) ;  /* 0xfffffffc00fc7947 */ /* 0x000fc0000383ffff */
[----:B------:R-:W-:-:S00]  /*0270*/  NOP ;  /* 0x0000000000007918 */ /* 0x000fc00000000000 */
        /* <DEDUP_REMOVED lines=8> */
.L_x_1:


//--------------------- .nv.shared.test_correct_32x8x16 --------------------------
	.section	.nv.shared.test_correct_32x8x16,"aw",@nobits
	.sectionflags	@""
	.align	4
.nv.shared.test_correct_32x8x16:
	.zero		4608


//--------------------- .nv.shared.reserved.0     --------------------------
	.section	.nv.shared.reserved.0,"aw",@nobits
	.weak		__nv_reservedSMEM_offset_0_alias
	.size		__nv_reservedSMEM_offset_0_alias, 0, 64
	.other		__nv_reservedSMEM_offset_0_alias,@"STO_CUDA_RESERVED_SHARED STV_DEFAULT"
__nv_reservedSMEM_offset_0_alias:
	.zero		0
	.zero		64


//--------------------- .nv.constant0.test_correct_32x8x16 --------------------------
	.section	.nv.constant0.test_correct_32x8x16,"a",@progbits
	.sectionflags	@""
	.align	4
.nv.constant0.test_correct_32x8x16:
	.zero		896


//--------------------- SYMBOLS --------------------------

	.type		.nv.reservedSmem.offset0,@object
	.size		.nv.reservedSmem.offset0,0x4
	.type		.nv.reservedSmem.cap,@object
	.size		.nv.reservedSmem.cap,0x4
